	.headerflags	@"EF_CUDA_TEXMODE_UNIFIED EF_CUDA_64BIT_ADDRESS EF_CUDA_SM89 EF_CUDA_VIRTUAL_SM(EF_CUDA_SM89)"
	.elftype	@"ET_EXEC"


//--------------------- .nv.info                  --------------------------
	.section	.nv.info,"",@"SHT_CUDA_INFO"
	.align	4


	//----- nvinfo : EIATTR_REGCOUNT
	.align		4
        /*0000*/ 	.byte	0x04, 0x2f
        /*0002*/ 	.short	(.L_1 - .L_0)
	.align		4
.L_0:
        /*0004*/ 	.word	index@(triton_per_fused_add_mul_pow_reciprocal_select_sum_unsqueeze_22)
        /*0008*/ 	.word	0x00000012


	//----- nvinfo : EIATTR_FRAME_SIZE
	.align		4
.L_1:
        /*000c*/ 	.byte	0x04, 0x11
        /*000e*/ 	.short	(.L_3 - .L_2)
	.align		4
.L_2:
        /*0010*/ 	.word	index@(triton_per_fused_add_mul_pow_reciprocal_select_sum_unsqueeze_22)
        /*0014*/ 	.word	0x00000000


	//----- nvinfo : EIATTR_MIN_STACK_SIZE
	.align		4
.L_3:
        /*0018*/ 	.byte	0x04, 0x12
        /*001a*/ 	.short	(.L_5 - .L_4)
	.align		4
.L_4:
        /*001c*/ 	.word	index@(triton_per_fused_add_mul_pow_reciprocal_select_sum_unsqueeze_22)
        /*0020*/ 	.word	0x00000000
.L_5:


//--------------------- .nv.info.triton_per_fused_add_mul_pow_reciprocal_select_sum_unsqueeze_22 --------------------------
	.section	.nv.info.triton_per_fused_add_mul_pow_reciprocal_select_sum_unsqueeze_22,"",@"SHT_CUDA_INFO"
	.sectionflags	@""
	.align	4


	//----- nvinfo : EIATTR_CUDA_API_VERSION
	.align		4
        /*0000*/ 	.byte	0x04, 0x37
        /*0002*/ 	.short	(.L_7 - .L_6)
.L_6:
        /*0004*/ 	.word	0x00000080


	//----- nvinfo : EIATTR_PARAM_CBANK
	.align		4
.L_7:
        /*0008*/ 	.byte	0x04, 0x0a
        /*000a*/ 	.short	(.L_9 - .L_8)
	.align		4
.L_8:
        /*000c*/ 	.word	index@(.nv.constant0.triton_per_fused_add_mul_pow_reciprocal_select_sum_unsqueeze_22)
        /*0010*/ 	.short	0x0160
        /*0012*/ 	.short	0x0028


	//----- nvinfo : EIATTR_CBANK_PARAM_SIZE
	.align		4
.L_9:
        /*0014*/ 	.byte	0x03, 0x19
        /*0016*/ 	.short	0x0028


	//----- nvinfo : EIATTR_KPARAM_INFO
	.align		4
        /*0018*/ 	.byte	0x04, 0x17
        /*001a*/ 	.short	(.L_11 - .L_10)
.L_10:
        /*001c*/ 	.word	0x00000000
        /*0020*/ 	.short	0x0004
        /*0022*/ 	.short	0x0020
        /*0024*/ 	.byte	0x00, 0xf4, 0x21, 0x00


	//----- nvinfo : EIATTR_KPARAM_INFO
	.align		4
.L_11:
        /*0028*/ 	.byte	0x04, 0x17
        /*002a*/ 	.short	(.L_13 - .L_12)
.L_12:
        /*002c*/ 	.word	0x00000000
        /*0030*/ 	.short	0x0003
        /*0032*/ 	.short	0x0018
        /*0034*/ 	.byte	0x00, 0xf0, 0x11, 0x00


	//----- nvinfo : EIATTR_KPARAM_INFO
	.align		4
.L_13:
        /*0038*/ 	.byte	0x04, 0x17
        /*003a*/ 	.short	(.L_15 - .L_14)
.L_14:
        /*003c*/ 	.word	0x00000000
        /*0040*/ 	.short	0x0002
        /*0042*/ 	.short	0x0010
        /*0044*/ 	.byte	0x00, 0xf4, 0x21, 0x00


	//----- nvinfo : EIATTR_KPARAM_INFO
	.align		4
.L_15:
        /*0048*/ 	.byte	0x04, 0x17
        /*004a*/ 	.short	(.L_17 - .L_16)
.L_16:
        /*004c*/ 	.word	0x00000000
        /*0050*/ 	.short	0x0001
        /*0052*/ 	.short	0x0008
        /*0054*/ 	.byte	0x00, 0xf4, 0x21, 0x00


	//----- nvinfo : EIATTR_KPARAM_INFO
	.align		4
.L_17:
        /*0058*/ 	.byte	0x04, 0x17
        /*005a*/ 	.short	(.L_19 - .L_18)
.L_18:
        /*005c*/ 	.word	0x00000000
        /*0060*/ 	.short	0x0000
        /*0062*/ 	.short	0x0000
        /*0064*/ 	.byte	0x00, 0xf4, 0x21, 0x00


	//----- nvinfo : EIATTR_MAXREG_COUNT
	.align		4
.L_19:
        /*0068*/ 	.byte	0x03, 0x1b
        /*006a*/ 	.short	0x00ff


	//----- nvinfo : EIATTR_COOP_GROUP_MASK_REGIDS
	.align		4
        /*006c*/ 	.byte	0x04, 0x29
        /*006e*/ 	.short	(.L_21 - .L_20)


	//   ....[0]....
.L_20:
        /*0070*/ 	.word	0xffffffff


	//   ....[1]....
        /*0074*/ 	.word	0xffffffff


	//   ....[2]....
        /*0078*/ 	.word	0xffffffff


	//   ....[3]....
        /*007c*/ 	.word	0xffffffff


	//   ....[4]....
        /*0080*/ 	.word	0xffffffff


	//   ....[5]....
        /*0084*/ 	.word	0xffffffff


	//----- nvinfo : EIATTR_COOP_GROUP_INSTR_OFFSETS
	.align		4
.L_21:
        /*0088*/ 	.byte	0x04, 0x28
        /*008a*/ 	.short	(.L_23 - .L_22)


	//   ....[0]....
.L_22:
        /*008c*/ 	.word	0x000000c0


	//   ....[1]....
        /*0090*/ 	.word	0x000000f0


	//   ....[2]....
        /*0094*/ 	.word	0x00000110


	//   ....[3]....
        /*0098*/ 	.word	0x00000130


	//   ....[4]....
        /*009c*/ 	.word	0x00000150


	//   ....[5]....
        /*00a0*/ 	.word	0x000001d0


	//----- nvinfo : EIATTR_EXIT_INSTR_OFFSETS
	.align		4
.L_23:
        /*00a4*/ 	.byte	0x04, 0x1c
        /*00a6*/ 	.short	(.L_25 - .L_24)


	//   ....[0]....
.L_24:
        /*00a8*/ 	.word	0x00000340


	//----- nvinfo : EIATTR_REQNTID
	.align		4
.L_25:
        /*00ac*/ 	.byte	0x04, 0x10
        /*00ae*/ 	.short	(.L_27 - .L_26)
.L_26:
        /*00b0*/ 	.word	0x00000040
        /*00b4*/ 	.word	0x00000001
        /*00b8*/ 	.word	0x00000001
.L_27:


//--------------------- .nv.callgraph             --------------------------
	.section	.nv.callgraph,"",@"SHT_CUDA_CALLGRAPH"
	.align	4
	.sectionentsize	8
	.align		4
        /*0000*/ 	.word	0x00000000
	.align		4
        /*0004*/ 	.word	0xffffffff
	.align		4
        /*0008*/ 	.word	0x00000000
	.align		4
        /*000c*/ 	.word	0xfffffffe
	.align		4
        /*0010*/ 	.word	0x00000000
	.align		4
        /*0014*/ 	.word	0xfffffffd
	.align		4
        /*0018*/ 	.word	0x00000000
	.align		4
        /*001c*/ 	.word	0xfffffffc


//--------------------- .nv.rel.action            --------------------------
	.section	.nv.rel.action,"",@"SHT_CUDA_RELOCINFO"
	.align	8
	.sectionentsize	8
        /*0000*/ 	.byte	0x73, 0x00, 0x00, 0x00, 0x00, 0x00, 0x00, 0x00, 0x00, 0x00, 0x00, 0x11, 0x25, 0x00, 0x05, 0x36


//--------------------- .nv.constant0.triton_per_fused_add_mul_pow_reciprocal_select_sum_unsqueeze_22 --------------------------
	.section	.nv.constant0.triton_per_fused_add_mul_pow_reciprocal_select_sum_unsqueeze_22,"a",@progbits
	.sectionflags	@""
	.align	4
.nv.constant0.triton_per_fused_add_mul_pow_reciprocal_select_sum_unsqueeze_22:
	.zero		392


//--------------------- .text.triton_per_fused_add_mul_pow_reciprocal_select_sum_unsqueeze_22 --------------------------
	.section	.text.triton_per_fused_add_mul_pow_reciprocal_select_sum_unsqueeze_22,"ax",@progbits
	.sectionflags	@"SHF_BARRIERS=1"
	.sectioninfo	@"SHI_REGISTERS=18"
	.align	128
        .global         triton_per_fused_add_mul_pow_reciprocal_select_sum_unsqueeze_22
        .type           triton_per_fused_add_mul_pow_reciprocal_select_sum_unsqueeze_22,@function
        .size           triton_per_fused_add_mul_pow_reciprocal_select_sum_unsqueeze_22,(.L_x_1 - triton_per_fused_add_mul_pow_reciprocal_select_sum_unsqueeze_22)
        .other          triton_per_fused_add_mul_pow_reciprocal_select_sum_unsqueeze_22,@"STO_CUDA_ENTRY STV_DEFAULT"
triton_per_fused_add_mul_pow_reciprocal_select_sum_unsqueeze_22:
.text.triton_per_fused_add_mul_pow_reciprocal_select_sum_unsqueeze_22:
[----:B------:R-:W-:Y:S02]  /*0000*/  MOV R1, c[0x0][0x28] ;  /* 0x00000a0000017a02 */ /* 0x000fe40000000f00 */
[----:B------:R-:W0:Y:S01]  /*0010*/  S2R R13, SR_TID.X ;  /* 0x00000000000d7919 */ /* 0x000e220000002100 */
[----:B------:R-:W-:Y:S01]  /*0020*/  MOV R15, 0x4 ;  /* 0x00000004000f7802 */ /* 0x000fe20000000f00 */
[----:B------:R-:W-:Y:S01]  /*0030*/  ULDC.64 UR4, c[0x0][0x118] ;  /* 0x0000460000047ab9 */ /* 0x000fe20000000a00 */
[----:B0-----:R-:W-:-:S05]  /*0040*/  LOP3.LUT R4, R13, 0x3f, RZ, 0xc0, !PT ;  /* 0x0000003f0d047812 */ /* 0x001fca00078ec0ff */
[----:B------:R-:W-:-:S05]  /*0050*/  IMAD.WIDE.U32 R2, R4, R15, c[0x0][0x168] ;  /* 0x00005a0004027625 */ /* 0x000fca00078e000f */
[----:B------:R0:W2:Y:S01]  /*0060*/  LDG.E R0, [R2.64+0x1000] ;  /* 0x0010000402007981 */ /* 0x0000a2000c1e1900 */
[C---:B------:R-:W-:Y:S02]  /*0070*/  LOP3.LUT P0, RZ, R13.reuse, 0x1f, RZ, 0xc0, !PT ;  /* 0x0000001f0dff7812 */ /* 0x040fe4000780c0ff */
[----:B------:R-:W-:Y:S02]  /*0080*/  ISETP.GE.AND P1, PT, R13, 0x2, PT ;  /* 0x000000020d00780c */ /* 0x000fe40003f26270 */
[----:B0-----:R-:W-:-:S04]  /*0090*/  SHF.R.U32.HI R2, RZ, 0x3, R13 ;  /* 0x00000003ff027819 */ /* 0x001fc8000001160d */
[----:B------:R-:W-:Y:S01]  /*00a0*/  LOP3.LUT R3, R2, 0x4, RZ, 0xc0, !PT ;  /* 0x0000000402037812 */ /* 0x000fe200078ec0ff */
[----:B--2---:R-:W-:-:S06]  /*00b0*/  FMUL R5, R0, R0 ;  /* 0x0000000000057220 */ /* 0x004fcc0000400000 */
[----:B------:R-:W0:Y:S02]  /*00c0*/  SHFL.BFLY PT, R5, R5, 0x10, 0x1f ;  /* 0x0e001f0005057f89 */ /* 0x000e2400000e0000 */
[----:B0-----:R-:W-:Y:S01]  /*00d0*/  FFMA R6, R0, R0, R5 ;  /* 0x0000000000067223 */ /* 0x001fe20000000005 */
[----:B------:R-:W-:-:S04]  /*00e0*/  LOP3.LUT R5, R13, 0x1, RZ, 0xc0, !PT ;  /* 0x000000010d057812 */ /* 0x000fc800078ec0ff */
[----:B------:R-:W0:Y:S02]  /*00f0*/  SHFL.BFLY PT, R7, R6, 0x8, 0x1f ;  /* 0x0d001f0006077f89 */ /* 0x000e2400000e0000 */
[----:B0-----:R-:W-:-:S05]  /*0100*/  FADD R7, R6, R7 ;  /* 0x0000000706077221 */ /* 0x001fca0000000000 */
[----:B------:R-:W0:Y:S02]  /*0110*/  SHFL.BFLY PT, R8, R7, 0x4, 0x1f ;  /* 0x0c801f0007087f89 */ /* 0x000e2400000e0000 */
[----:B0-----:R-:W-:-:S05]  /*0120*/  FADD R8, R7, R8 ;  /* 0x0000000807087221 */ /* 0x001fca0000000000 */
[----:B------:R-:W0:Y:S02]  /*0130*/  SHFL.BFLY PT, R9, R8, 0x2, 0x1f ;  /* 0x0c401f0008097f89 */ /* 0x000e2400000e0000 */
[----:B0-----:R-:W-:-:S05]  /*0140*/  FADD R9, R8, R9 ;  /* 0x0000000908097221 */ /* 0x001fca0000000000 */
[----:B------:R-:W0:Y:S02]  /*0150*/  SHFL.BFLY PT, R10, R9, 0x1, 0x1f ;  /* 0x0c201f00090a7f89 */ /* 0x000e2400000e0000 */
[----:B0-----:R-:W-:-:S05]  /*0160*/  FADD R10, R9, R10 ;  /* 0x0000000a090a7221 */ /* 0x001fca0000000000 */
[----:B------:R0:W-:Y:S04]  /*0170*/  @!P0 STS [R3], R10 ;  /* 0x0000000a03008388 */ /* 0x0001e80000000800 */
[----:B------:R-:W-:Y:S01]  /*0180*/  BAR.SYNC.DEFER_BLOCKING 0x0 ;  /* 0x0000000000007b1d */ /* 0x000fe20000010000 */
[----:B------:R-:W-:-:S04]  /*0190*/  ISETP.NE.U32.AND P0, PT, R5, 0x1, PT ;  /* 0x000000010500780c */ /* 0x000fc80003f05070 */
[----:B------:R-:W-:Y:S02]  /*01a0*/  ISETP.LT.AND P0, PT, R13, 0x2, P0 ;  /* 0x000000020d00780c */ /* 0x000fe40000701270 */
[----:B0-----:R-:W-:Y:S01]  /*01b0*/  MOV R3, 0x3e800000 ;  /* 0x3e80000000037802 */ /* 0x001fe20000000f00 */
[----:B------:R-:W0:Y:S04]  /*01c0*/  @!P1 LDS R11, [R13.X4] ;  /* 0x000000000d0b9984 */ /* 0x000e280000004800 */
[----:B0-----:R-:W0:Y:S02]  /*01d0*/  SHFL.BFLY PT, R2, R11, 0x1, 0x1f ;  /* 0x0c201f000b027f89 */ /* 0x001e2400000e0000 */
[----:B0-----:R-:W-:-:S05]  /*01e0*/  FADD R2, R11, R2 ;  /* 0x000000020b027221 */ /* 0x001fca0000000000 */
[----:B------:R-:W-:Y:S04]  /*01f0*/  @P0 STS [R13.X4], R2 ;  /* 0x000000020d000388 */ /* 0x000fe80000004800 */
[----:B------:R-:W-:Y:S06]  /*0200*/  BAR.SYNC.DEFER_BLOCKING 0x0 ;  /* 0x0000000000007b1d */ /* 0x000fec0000010000 */
[----:B------:R-:W0:Y:S02]  /*0210*/  LDS R5, [RZ] ;  /* 0x00000000ff057984 */ /* 0x000e240000000800 */
[----:B0-----:R-:W-:-:S02]  /*0220*/  FADD R6, R5, 9.9999999392252902908e-09 ;  /* 0x322bcc7705067421 */ /* 0x001fc40000000000 */
[----:B------:R-:W-:Y:S03]  /*0230*/  BAR.SYNC.DEFER_BLOCKING 0x0 ;  /* 0x0000000000007b1d */ /* 0x000fe60000010000 */
[C---:B------:R-:W-:Y:S02]  /*0240*/  FSETP.GT.AND P1, PT, |R6|.reuse, 8.50705917302346158658e+37, PT ;  /* 0x7e8000000600780b */ /* 0x040fe40003f24200 */
[----:B------:R-:W-:Y:S02]  /*0250*/  FSETP.GEU.AND P0, PT, |R6|, 1.175494350822287508e-38, PT ;  /* 0x008000000600780b */ /* 0x000fe40003f0e200 */
[----:B------:R-:W-:-:S09]  /*0260*/  FSEL R3, R3, 1, P1 ;  /* 0x3f80000003037808 */ /* 0x000fd20000800000 */
[----:B------:R-:W-:Y:S01]  /*0270*/  @P1 FMUL R6, R6, 0.25 ;  /* 0x3e80000006061820 */ /* 0x000fe20000400000 */
[C---:B------:R-:W-:Y:S01]  /*0280*/  ISETP.NE.AND P1, PT, R4.reuse, RZ, PT ;  /* 0x000000ff0400720c */ /* 0x040fe20003f25270 */
[----:B------:R-:W-:Y:S01]  /*0290*/  @!P0 FMUL R3, R3, 16777216 ;  /* 0x4b80000003038820 */ /* 0x000fe20000400000 */
[----:B------:R-:W-:Y:S01]  /*02a0*/  IMAD.WIDE.U32 R4, R4, R15, c[0x0][0x170] ;  /* 0x00005c0004047625 */ /* 0x000fe200078e000f */
[----:B------:R-:W-:-:S06]  /*02b0*/  @!P0 FMUL R6, R6, 16777216 ;  /* 0x4b80000006068820 */ /* 0x000fcc0000400000 */
[----:B------:R-:W0:Y:S04]  /*02c0*/  MUFU.RCP R6, R6 ;  /* 0x0000000600067308 */ /* 0x000e280000001000 */
[----:B------:R-:W-:Y:S01]  /*02d0*/  @!P1 MOV R2, c[0x0][0x160] ;  /* 0x0000580000029a02 */ /* 0x000fe20000000f00 */
[----:B0-----:R-:W-:Y:S01]  /*02e0*/  FMUL R7, R6, R3 ;  /* 0x0000000306077220 */ /* 0x001fe20000400000 */
[----:B------:R-:W-:-:S03]  /*02f0*/  @!P1 MOV R3, c[0x0][0x164] ;  /* 0x0000590000039a02 */ /* 0x000fc60000000f00 */
[----:B------:R-:W-:Y:S02]  /*0300*/  FADD R9, R7, R7 ;  /* 0x0000000707097221 */ /* 0x000fe40000000000 */
[----:B------:R-:W-:Y:S02]  /*0310*/  @!P1 STG.E [R2.64], R7 ;  /* 0x0000000702009986 */ /* 0x000fe4000c101904 */
[----:B------:R-:W-:-:S05]  /*0320*/  FMUL R9, R0, R9 ;  /* 0x0000000900097220 */ /* 0x000fca0000400000 */
[----:B------:R-:W-:Y:S01]  /*0330*/  STG.E [R4.64], R9 ;  /* 0x0000000904007986 */ /* 0x000fe2000c101904 */
[----:B------:R-:W-:Y:S05]  /*0340*/  EXIT ;  /* 0x000000000000794d */ /* 0x000fea0003800000 */
.L_x_0:
[----:B------:R-:W-:-:S00]  /*0350*/  BRA `(.L_x_0) ;  /* 0xfffffff000007947 */ /* 0x000fc0000383ffff */
[----:B------:R-:W-:-:S00]  /*0360*/  NOP ;  /* 0x0000000000007918 */ /* 0x000fc00000000000 */
        /* <DEDUP_REMOVED lines=9> */
.L_x_1:


//--------------------- .nv.shared.triton_per_fused_add_mul_pow_reciprocal_select_sum_unsqueeze_22 --------------------------
	.section	.nv.shared.triton_per_fused_add_mul_pow_reciprocal_select_sum_unsqueeze_22,"aw",@nobits
	.sectionflags	@""
	.align	16
